//
// Generated by NVIDIA NVVM Compiler
//
// Compiler Build ID: CL-36424714
// Cuda compilation tools, release 13.0, V13.0.88
// Based on NVVM 20.0.0
//

.version 9.0
.target sm_100
.address_size 64

	// .globl	_Z5hellov
.extern .func  (.param .b32 func_retval0) vprintf
(
	.param .b64 vprintf_param_0,
	.param .b64 vprintf_param_1
)
;
.global .align 1 .b8 $str[16] = {72, 101, 108, 108, 111, 32, 102, 114, 111, 109, 32, 71, 80, 85, 10};
.global .align 1 .b8 $str$1[6] = {66, 121, 101, 33, 10};
.global .align 1 .b8 $str$2[10] = {84, 104, 101, 32, 120, 58, 32, 37, 105};

.visible .entry _Z5hellov()
{
	.local .align 8 .b8 	__local_depot0[8];
	.reg .b64 	%SP;
	.reg .b64 	%SPL;
	.reg .b32 	%r<8>;
	.reg .b64 	%rd<9>;

	mov.u64 	%SPL, __local_depot0;
	cvta.local.u64 	%SP, %SPL;
	add.u64 	%rd1, %SP, 0;
	add.u64 	%rd2, %SPL, 0;
	mov.u64 	%rd3, $str;
	cvta.global.u64 	%rd4, %rd3;
	{ // callseq 0, 0
	.param .b64 param0;
	st.param.b64 	[param0], %rd4;
	.param .b64 param1;
	st.param.b64 	[param1], 0;
	.param .b32 retval0;
	call.uni (retval0), 
	vprintf, 
	(
	param0, 
	param1
	);
	ld.param.b32 	%r1, [retval0];
	} // callseq 0
	mov.u64 	%rd5, $str$1;
	cvta.global.u64 	%rd6, %rd5;
	{ // callseq 1, 0
	.param .b64 param0;
	st.param.b64 	[param0], %rd6;
	.param .b64 param1;
	st.param.b64 	[param1], 0;
	.param .b32 retval0;
	call.uni (retval0), 
	vprintf, 
	(
	param0, 
	param1
	);
	ld.param.b32 	%r3, [retval0];
	} // callseq 1
	mov.b32 	%r5, 6;
	st.local.u32 	[%rd2], %r5;
	mov.u64 	%rd7, $str$2;
	cvta.global.u64 	%rd8, %rd7;
	{ // callseq 2, 0
	.param .b64 param0;
	st.param.b64 	[param0], %rd8;
	.param .b64 param1;
	st.param.b64 	[param1], %rd1;
	.param .b32 retval0;
	call.uni (retval0), 
	vprintf, 
	(
	param0, 
	param1
	);
	ld.param.b32 	%r6, [retval0];
	} // callseq 2
	ret;

}


// ===== COMPILED SASS (sm_100) =====

	.target	sm_100

	.elftype	@"ET_EXEC"


//--------------------- .note.nv.tkinfo           --------------------------
	.section	.note.nv.tkinfo,"",@"SHT_NOTE"
	.sectionflags	@"SHF_NOTE_NV_TKINFO"
	.tkinfo
        /*0018*/ 	.word	0x00000002
        /*0030*/ 	.string	""
        /*0030*/ 	.string	"ptxas"
        /*0030*/ 	.string	"Cuda compilation tools, release 13.0, V13.0.88"
        /*0030*/ 	.string	"Build cuda_13.0.r13.0/compiler.36424714_0"
        /*0030*/ 	.string	"-arch sm_100 -m 64 "



//--------------------- .note.nv.cuinfo           --------------------------
	.section	.note.nv.cuinfo,"",@"SHT_NOTE"
	.sectionflags	@"SHF_NOTE_NV_CUINFO"
        /*0018*/ 	.short	0x0002
        /*001a*/ 	.short	0x0064
        /*001c*/ 	.short	0x0082
	.zero		2


//--------------------- .nv.info                  --------------------------
	.section	.nv.info,"",@"SHT_CUDA_INFO"
	.align	4


	//----- nvinfo : EIATTR_REGCOUNT
	.align		4
        /*0000*/ 	.byte	0x04, 0x2f
        /*0002*/ 	.short	(.L_4 - .L_3)
	.align		4
.L_3:
        /*0004*/ 	.word	index@(_Z5hellov)
        /*0008*/ 	.word	0x00000018


	//----- nvinfo : EIATTR_FRAME_SIZE
	.align		4
.L_4:
        /*000c*/ 	.byte	0x04, 0x11
        /*000e*/ 	.short	(.L_6 - .L_5)
	.align		4
.L_5:
        /*0010*/ 	.word	index@(_Z5hellov)
        /*0014*/ 	.word	0x00000008


	//----- nvinfo : EIATTR_MIN_STACK_SIZE
	.align		4
.L_6:
        /*0018*/ 	.byte	0x04, 0x12
        /*001a*/ 	.short	(.L_8 - .L_7)
	.align		4
.L_7:
        /*001c*/ 	.word	index@(_Z5hellov)
        /*0020*/ 	.word	0x00000008
.L_8:


//--------------------- .nv.compat                --------------------------
	.section	.nv.compat,"",@"SHT_CUDA_COMPAT_INFO"
	.align	4
        /*0000*/ 	.byte	0x02, 0x09, 0x00, 0x00, 0x02, 0x02, 0x01, 0x00, 0x02, 0x05, 0x05, 0x00, 0x03, 0x07, 0x01, 0x01
        /*0010*/ 	.byte	0x02, 0x03, 0x00, 0x00, 0x02, 0x06, 0x01, 0x00, 0x04, 0x0b, 0x08, 0x00, 0x09, 0x00, 0x00, 0x00
        /*0020*/ 	.byte	0x00, 0x00, 0x00, 0x00


//--------------------- .nv.info._Z5hellov        --------------------------
	.section	.nv.info._Z5hellov,"",@"SHT_CUDA_INFO"
	.sectionflags	@""
	.align	4


	//----- nvinfo : EIATTR_CUDA_API_VERSION
	.align		4
        /*0000*/ 	.byte	0x04, 0x37
        /*0002*/ 	.short	(.L_10 - .L_9)
.L_9:
        /*0004*/ 	.word	0x00000082


	//----- nvinfo : EIATTR_SPARSE_MMA_MASK
	.align		4
.L_10:
        /*0008*/ 	.byte	0x03, 0x50
        /*000a*/ 	.short	0x0000


	//----- nvinfo : EIATTR_MAXREG_COUNT
	.align		4
        /*000c*/ 	.byte	0x03, 0x1b
        /*000e*/ 	.short	0x00ff


	//----- nvinfo : EIATTR_EXTERNS
	.align		4
        /*0010*/ 	.byte	0x04, 0x0f
        /*0012*/ 	.short	(.L_12 - .L_11)


	//   ....[0]....
	.align		4
.L_11:
        /*0014*/ 	.word	index@(vprintf)


	//----- nvinfo : EIATTR_MERCURY_ISA_VERSION
	.align		4
.L_12:
        /*0018*/ 	.byte	0x03, 0x5f
        /*001a*/ 	.short	0x0101


	//----- nvinfo : EIATTR_VRC_CTA_INIT_COUNT
	.align		4
        /*001c*/ 	.byte	0x02, 0x4a
	.zero		1
	.zero		1


	//----- nvinfo : EIATTR_SYSCALL_OFFSETS
	.align		4
        /*0020*/ 	.byte	0x04, 0x46
        /*0022*/ 	.short	(.L_14 - .L_13)


	//   ....[0]....
.L_13:
        /*0024*/ 	.word	0x000000d0


	//   ....[1]....
        /*0028*/ 	.word	0x00000140


	//   ....[2]....
        /*002c*/ 	.word	0x000001e0


	//----- nvinfo : EIATTR_EXIT_INSTR_OFFSETS
	.align		4
.L_14:
        /*0030*/ 	.byte	0x04, 0x1c
        /*0032*/ 	.short	(.L_16 - .L_15)


	//   ....[0]....
.L_15:
        /*0034*/ 	.word	0x000001f0


	//----- nvinfo : EIATTR_SW_WAR
	.align		4
.L_16:
        /*0038*/ 	.byte	0x04, 0x36
        /*003a*/ 	.short	(.L_18 - .L_17)
.L_17:
        /*003c*/ 	.word	0x00000008
.L_18:


//--------------------- .nv.callgraph             --------------------------
	.section	.nv.callgraph,"",@"SHT_CUDA_CALLGRAPH"
	.align	4
	.sectionentsize	8
	.align		4
        /*0000*/ 	.word	0x00000000
	.align		4
        /*0004*/ 	.word	0xffffffff
	.align		4
        /*0008*/ 	.word	index@(_Z5hellov)
	.align		4
        /*000c*/ 	.word	index@(vprintf)
	.align		4
        /*0010*/ 	.word	0x00000000
	.align		4
        /*0014*/ 	.word	0xfffffffe
	.align		4
        /*0018*/ 	.word	0x00000000
	.align		4
        /*001c*/ 	.word	0xfffffffd
	.align		4
        /*0020*/ 	.word	0x00000000
	.align		4
        /*0024*/ 	.word	0xfffffffc


//--------------------- .nv.constant4             --------------------------
	.section	.nv.constant4,"a",@progbits
	.align	8
	.align		8
.nv.constant4:
        /*0000*/ 	.dword	vprintf
	.align		8
        /*0008*/ 	.dword	$str
	.align		8
        /*0010*/ 	.dword	$str$1
	.align		8
        /*0018*/ 	.dword	$str$2


//--------------------- .text._Z5hellov           --------------------------
	.section	.text._Z5hellov,"ax",@progbits
	.align	128
        .global         _Z5hellov
        .type           _Z5hellov,@function
        .size           _Z5hellov,(.L_x_4 - _Z5hellov)
        .other          _Z5hellov,@"STO_CUDA_ENTRY STV_DEFAULT"
_Z5hellov:
.text._Z5hellov:
[----:B------:R-:W0:Y:S01]  /*0000*/  LDC R1, c[0x0][0x37c] ;  /* 0x0000df00ff017b82 */ /* 0x000e220000000800 */
[----:B------:R-:W-:Y:S01]  /*0010*/  MOV R2, 0x0 ;  /* 0x0000000000027802 */ /* 0x000fe20000000f00 */
[----:B------:R-:W1:Y:S01]  /*0020*/  LDCU UR4, c[0x0][0x2f8] ;  /* 0x00005f00ff0477ac */ /* 0x000e620008000800 */
[----:B0-----:R-:W-:Y:S01]  /*0030*/  VIADD R1, R1, 0xfffffff8 ;  /* 0xfffffff801017836 */ /* 0x001fe20000000000 */
[----:B------:R-:W-:-:S04]  /*0040*/  CS2R R6, SRZ ;  /* 0x0000000000067805 */ /* 0x000fc8000001ff00 */
[----:B------:R0:W2:Y:S01]  /*0050*/  LDC.64 R8, c[0x4][R2] ;  /* 0x0100000002087b82 */ /* 0x0000a20000000a00 */
[----:B------:R-:W3:Y:S01]  /*0060*/  LDCU.64 UR6, c[0x4][0x8] ;  /* 0x01000100ff0677ac */ /* 0x000ee20008000a00 */
[----:B------:R-:W4:Y:S01]  /*0070*/  LDCU UR5, c[0x0][0x2fc] ;  /* 0x00005f80ff0577ac */ /* 0x000f220008000800 */
[----:B-1----:R-:W-:Y:S01]  /*0080*/  IADD3 R16, P0, PT, R1, UR4, RZ ;  /* 0x0000000401107c10 */ /* 0x002fe2000ff1e0ff */
[----:B---3--:R-:W-:Y:S02]  /*0090*/  IMAD.U32 R4, RZ, RZ, UR6 ;  /* 0x00000006ff047e24 */ /* 0x008fe4000f8e00ff */
[----:B------:R-:W-:Y:S01]  /*00a0*/  IMAD.U32 R5, RZ, RZ, UR7 ;  /* 0x00000007ff057e24 */ /* 0x000fe2000f8e00ff */
[----:B0---4-:R-:W-:-:S09]  /*00b0*/  IADD3.X R17, PT, PT, RZ, UR5, RZ, P0, !PT ;  /* 0x00000005ff117c10 */ /* 0x011fd200087fe4ff */
[----:B------:R-:W-:-:S07]  /*00c0*/  LEPC R20, `(.L_x_0) ;  /* 0x000000001014794e */ /* 0x000fce0000000000 */
[----:B--2---:R-:W-:Y:S05]  /*00d0*/  CALL.ABS.NOINC R8 ;  /* 0x0000000008007343 */ /* 0x004fea0003c00000 */
.L_x_0:
[----:B------:R0:W1:Y:S01]  /*00e0*/  LDC.64 R8, c[0x4][R2] ;  /* 0x0100000002087b82 */ /* 0x0000620000000a00 */
[----:B------:R-:W2:Y:S01]  /*00f0*/  LDCU.64 UR4, c[0x4][0x10] ;  /* 0x01000200ff0477ac */ /* 0x000ea20008000a00 */
[----:B------:R-:W-:Y:S01]  /*0100*/  CS2R R6, SRZ ;  /* 0x0000000000067805 */ /* 0x000fe2000001ff00 */
[----:B--2---:R-:W-:Y:S02]  /*0110*/  IMAD.U32 R4, RZ, RZ, UR4 ;  /* 0x00000004ff047e24 */ /* 0x004fe4000f8e00ff */
[----:B0-----:R-:W-:-:S07]  /*0120*/  IMAD.U32 R5, RZ, RZ, UR5 ;  /* 0x00000005ff057e24 */ /* 0x001fce000f8e00ff */
[----:B------:R-:W-:-:S07]  /*0130*/  LEPC R20, `(.L_x_1) ;  /* 0x000000001014794e */ /* 0x000fce0000000000 */
[----:B-1----:R-:W-:Y:S05]  /*0140*/  CALL.ABS.NOINC R8 ;  /* 0x0000000008007343 */ /* 0x002fea0003c00000 */
.L_x_1:
[----:B------:R-:W-:Y:S01]  /*0150*/  HFMA2 R0, -RZ, RZ, 0, 3.5762786865234375e-07 ;  /* 0x00000006ff007431 */ /* 0x000fe200000001ff */
[----:B------:R-:W0:Y:S01]  /*0160*/  LDC.64 R2, c[0x4][R2] ;  /* 0x0100000002027b82 */ /* 0x000e220000000a00 */
[----:B------:R-:W1:Y:S01]  /*0170*/  LDCU.64 UR4, c[0x4][0x18] ;  /* 0x01000300ff0477ac */ /* 0x000e620008000a00 */
[----:B------:R-:W-:Y:S01]  /*0180*/  MOV R6, R16 ;  /* 0x0000001000067202 */ /* 0x000fe20000000f00 */
[----:B------:R-:W-:Y:S01]  /*0190*/  IMAD.MOV.U32 R7, RZ, RZ, R17 ;  /* 0x000000ffff077224 */ /* 0x000fe200078e0011 */
[----:B------:R2:W-:Y:S01]  /*01a0*/  STL [R1], R0 ;  /* 0x0000000001007387 */ /* 0x0005e20000100800 */
[----:B-1----:R-:W-:Y:S02]  /*01b0*/  IMAD.U32 R4, RZ, RZ, UR4 ;  /* 0x00000004ff047e24 */ /* 0x002fe4000f8e00ff */
[----:B--2---:R-:W-:-:S07]  /*01c0*/  IMAD.U32 R5, RZ, RZ, UR5 ;  /* 0x00000005ff057e24 */ /* 0x004fce000f8e00ff */
[----:B------:R-:W-:-:S07]  /*01d0*/  LEPC R20, `(.L_x_2) ;  /* 0x000000001014794e */ /* 0x000fce0000000000 */
[----:B0-----:R-:W-:Y:S05]  /*01e0*/  CALL.ABS.NOINC R2 ;  /* 0x0000000002007343 */ /* 0x001fea0003c00000 */
.L_x_2:
[----:B------:R-:W-:Y:S05]  /*01f0*/  EXIT ;  /* 0x000000000000794d */ /* 0x000fea0003800000 */
.L_x_3:
[----:B------:R-:W-:-:S00]  /*0200*/  BRA `(.L_x_3) ;  /* 0xfffffffc00fc7947 */ /* 0x000fc0000383ffff */
[----:B------:R-:W-:-:S00]  /*0210*/  NOP ;  /* 0x0000000000007918 */ /* 0x000fc00000000000 */
        /* <DEDUP_REMOVED lines=14> */
.L_x_4:


//--------------------- .nv.global.init           --------------------------
	.section	.nv.global.init,"aw",@progbits
.nv.global.init:
	.type		$str$1,@object
	.size		$str$1,($str$2 - $str$1)
$str$1:
        /*0000*/ 	.byte	0x42, 0x79, 0x65, 0x21, 0x0a, 0x00
	.type		$str$2,@object
	.size		$str$2,($str - $str$2)
$str$2:
        /*0006*/ 	.byte	0x54, 0x68, 0x65, 0x20, 0x78, 0x3a, 0x20, 0x25, 0x69, 0x00
	.type		$str,@object
	.size		$str,(.L_0 - $str)
$str:
        /*0010*/ 	.byte	0x48, 0x65, 0x6c, 0x6c, 0x6f, 0x20, 0x66, 0x72, 0x6f, 0x6d, 0x20, 0x47, 0x50, 0x55, 0x0a, 0x00
.L_0:


//--------------------- .nv.shared.reserved.0     --------------------------
	.section	.nv.shared.reserved.0,"aw",@nobits
	.weak		__nv_reservedSMEM_offset_0_alias
	.size		__nv_reservedSMEM_offset_0_alias, 0, 64
	.other		__nv_reservedSMEM_offset_0_alias,@"STO_CUDA_RESERVED_SHARED STV_DEFAULT"
__nv_reservedSMEM_offset_0_alias:
	.zero		0
	.zero		64


//--------------------- .nv.constant0._Z5hellov   --------------------------
	.section	.nv.constant0._Z5hellov,"a",@progbits
	.sectionflags	@""
	.align	4
.nv.constant0._Z5hellov:
	.zero		896


//--------------------- SYMBOLS --------------------------

	.type		.nv.reservedSmem.offset0,@object
	.size		.nv.reservedSmem.offset0,0x4
	.type		vprintf,@function
